//
// Generated by NVIDIA NVVM Compiler
//
// Compiler Build ID: CL-36424714
// Cuda compilation tools, release 13.0, V13.0.88
// Based on NVVM 20.0.0
//

.version 9.0
.target sm_100
.address_size 64

	// .globl	_Z12cudaMultiplyPxS_S_x

.visible .entry _Z12cudaMultiplyPxS_S_x(
	.param .u64 .ptr .align 1 _Z12cudaMultiplyPxS_S_x_param_0,
	.param .u64 .ptr .align 1 _Z12cudaMultiplyPxS_S_x_param_1,
	.param .u64 .ptr .align 1 _Z12cudaMultiplyPxS_S_x_param_2,
	.param .u64 _Z12cudaMultiplyPxS_S_x_param_3
)
{
	.reg .pred 	%p<3>;
	.reg .b32 	%r<10>;
	.reg .b64 	%rd<19>;

	ld.param.u64 	%rd7, [_Z12cudaMultiplyPxS_S_x_param_0];
	ld.param.u64 	%rd8, [_Z12cudaMultiplyPxS_S_x_param_1];
	ld.param.u64 	%rd9, [_Z12cudaMultiplyPxS_S_x_param_2];
	ld.param.u64 	%rd10, [_Z12cudaMultiplyPxS_S_x_param_3];
	mov.u32 	%r6, %ctaid.x;
	mov.u32 	%r1, %ntid.x;
	mov.u32 	%r7, %tid.x;
	mad.lo.s32 	%r9, %r6, %r1, %r7;
	cvt.s64.s32 	%rd18, %r9;
	setp.le.s64 	%p1, %rd10, %rd18;
	@%p1 bra 	$L__BB0_3;
	mov.u32 	%r8, %nctaid.x;
	mul.lo.s32 	%r3, %r1, %r8;
	cvta.to.global.u64 	%rd2, %rd7;
	cvta.to.global.u64 	%rd3, %rd8;
	cvta.to.global.u64 	%rd4, %rd9;
$L__BB0_2:
	shl.b64 	%rd11, %rd18, 3;
	add.s64 	%rd12, %rd2, %rd11;
	ld.global.u64 	%rd13, [%rd12];
	add.s64 	%rd14, %rd3, %rd11;
	ld.global.u64 	%rd15, [%rd14];
	mul.lo.s64 	%rd16, %rd15, %rd13;
	add.s64 	%rd17, %rd4, %rd11;
	st.global.u64 	[%rd17], %rd16;
	add.s32 	%r9, %r9, %r3;
	cvt.s64.s32 	%rd18, %r9;
	setp.gt.s64 	%p2, %rd10, %rd18;
	@%p2 bra 	$L__BB0_2;
$L__BB0_3:
	ret;

}


// ===== COMPILED SASS (sm_100) =====

	.target	sm_100

	.elftype	@"ET_EXEC"


//--------------------- .note.nv.tkinfo           --------------------------
	.section	.note.nv.tkinfo,"",@"SHT_NOTE"
	.sectionflags	@"SHF_NOTE_NV_TKINFO"
	.tkinfo
        /*0018*/ 	.word	0x00000002
        /*0030*/ 	.string	""
        /*0030*/ 	.string	"ptxas"
        /*0030*/ 	.string	"Cuda compilation tools, release 13.0, V13.0.88"
        /*0030*/ 	.string	"Build cuda_13.0.r13.0/compiler.36424714_0"
        /*0030*/ 	.string	"-arch sm_100 -m 64 "



//--------------------- .note.nv.cuinfo           --------------------------
	.section	.note.nv.cuinfo,"",@"SHT_NOTE"
	.sectionflags	@"SHF_NOTE_NV_CUINFO"
        /*0018*/ 	.short	0x0002
        /*001a*/ 	.short	0x0064
        /*001c*/ 	.short	0x0082
	.zero		2


//--------------------- .nv.info                  --------------------------
	.section	.nv.info,"",@"SHT_CUDA_INFO"
	.align	4


	//----- nvinfo : EIATTR_REGCOUNT
	.align		4
        /*0000*/ 	.byte	0x04, 0x2f
        /*0002*/ 	.short	(.L_1 - .L_0)
	.align		4
.L_0:
        /*0004*/ 	.word	index@(_Z12cudaMultiplyPxS_S_x)
        /*0008*/ 	.word	0x00000010


	//----- nvinfo : EIATTR_FRAME_SIZE
	.align		4
.L_1:
        /*000c*/ 	.byte	0x04, 0x11
        /*000e*/ 	.short	(.L_3 - .L_2)
	.align		4
.L_2:
        /*0010*/ 	.word	index@(_Z12cudaMultiplyPxS_S_x)
        /*0014*/ 	.word	0x00000000


	//----- nvinfo : EIATTR_MIN_STACK_SIZE
	.align		4
.L_3:
        /*0018*/ 	.byte	0x04, 0x12
        /*001a*/ 	.short	(.L_5 - .L_4)
	.align		4
.L_4:
        /*001c*/ 	.word	index@(_Z12cudaMultiplyPxS_S_x)
        /*0020*/ 	.word	0x00000000
.L_5:


//--------------------- .nv.compat                --------------------------
	.section	.nv.compat,"",@"SHT_CUDA_COMPAT_INFO"
	.align	4
        /*0000*/ 	.byte	0x02, 0x09, 0x00, 0x00, 0x02, 0x02, 0x01, 0x00, 0x02, 0x05, 0x05, 0x00, 0x03, 0x07, 0x01, 0x01
        /*0010*/ 	.byte	0x02, 0x03, 0x00, 0x00, 0x02, 0x06, 0x01, 0x00, 0x04, 0x0b, 0x08, 0x00, 0x09, 0x00, 0x00, 0x00
        /*0020*/ 	.byte	0x00, 0x00, 0x00, 0x00


//--------------------- .nv.info._Z12cudaMultiplyPxS_S_x --------------------------
	.section	.nv.info._Z12cudaMultiplyPxS_S_x,"",@"SHT_CUDA_INFO"
	.sectionflags	@""
	.align	4


	//----- nvinfo : EIATTR_CUDA_API_VERSION
	.align		4
        /*0000*/ 	.byte	0x04, 0x37
        /*0002*/ 	.short	(.L_7 - .L_6)
.L_6:
        /*0004*/ 	.word	0x00000082


	//----- nvinfo : EIATTR_KPARAM_INFO
	.align		4
.L_7:
        /*0008*/ 	.byte	0x04, 0x17
        /*000a*/ 	.short	(.L_9 - .L_8)
.L_8:
        /*000c*/ 	.word	0x00000000
        /*0010*/ 	.short	0x0003
        /*0012*/ 	.short	0x0018
        /*0014*/ 	.byte	0x00, 0xf0, 0x21, 0x00


	//----- nvinfo : EIATTR_KPARAM_INFO
	.align		4
.L_9:
        /*0018*/ 	.byte	0x04, 0x17
        /*001a*/ 	.short	(.L_11 - .L_10)
.L_10:
        /*001c*/ 	.word	0x00000000
        /*0020*/ 	.short	0x0002
        /*0022*/ 	.short	0x0010
        /*0024*/ 	.byte	0x00, 0xf5, 0x21, 0x00


	//----- nvinfo : EIATTR_KPARAM_INFO
	.align		4
.L_11:
        /*0028*/ 	.byte	0x04, 0x17
        /*002a*/ 	.short	(.L_13 - .L_12)
.L_12:
        /*002c*/ 	.word	0x00000000
        /*0030*/ 	.short	0x0001
        /*0032*/ 	.short	0x0008
        /*0034*/ 	.byte	0x00, 0xf5, 0x21, 0x00


	//----- nvinfo : EIATTR_KPARAM_INFO
	.align		4
.L_13:
        /*0038*/ 	.byte	0x04, 0x17
        /*003a*/ 	.short	(.L_15 - .L_14)
.L_14:
        /*003c*/ 	.word	0x00000000
        /*0040*/ 	.short	0x0000
        /*0042*/ 	.short	0x0000
        /*0044*/ 	.byte	0x00, 0xf5, 0x21, 0x00


	//----- nvinfo : EIATTR_SPARSE_MMA_MASK
	.align		4
.L_15:
        /*0048*/ 	.byte	0x03, 0x50
        /*004a*/ 	.short	0x0000


	//----- nvinfo : EIATTR_MAXREG_COUNT
	.align		4
        /*004c*/ 	.byte	0x03, 0x1b
        /*004e*/ 	.short	0x00ff


	//----- nvinfo : EIATTR_MERCURY_ISA_VERSION
	.align		4
        /*0050*/ 	.byte	0x03, 0x5f
        /*0052*/ 	.short	0x0101


	//----- nvinfo : EIATTR_VRC_CTA_INIT_COUNT
	.align		4
        /*0054*/ 	.byte	0x02, 0x4a
	.zero		1
	.zero		1


	//----- nvinfo : EIATTR_EXIT_INSTR_OFFSETS
	.align		4
        /*0058*/ 	.byte	0x04, 0x1c
        /*005a*/ 	.short	(.L_17 - .L_16)


	//   ....[0]....
.L_16:
        /*005c*/ 	.word	0x00000090


	//   ....[1]....
        /*0060*/ 	.word	0x00000250


	//----- nvinfo : EIATTR_CRS_STACK_SIZE
	.align		4
.L_17:
        /*0064*/ 	.byte	0x04, 0x1e
        /*0066*/ 	.short	(.L_19 - .L_18)
.L_18:
        /*0068*/ 	.word	0x00000000


	//----- nvinfo : EIATTR_CBANK_PARAM_SIZE
	.align		4
.L_19:
        /*006c*/ 	.byte	0x03, 0x19
        /*006e*/ 	.short	0x0020


	//----- nvinfo : EIATTR_PARAM_CBANK
	.align		4
        /*0070*/ 	.byte	0x04, 0x0a
        /*0072*/ 	.short	(.L_21 - .L_20)
	.align		4
.L_20:
        /*0074*/ 	.word	index@(.nv.constant0._Z12cudaMultiplyPxS_S_x)
        /*0078*/ 	.short	0x0380
        /*007a*/ 	.short	0x0020


	//----- nvinfo : EIATTR_SW_WAR
	.align		4
.L_21:
        /*007c*/ 	.byte	0x04, 0x36
        /*007e*/ 	.short	(.L_23 - .L_22)
.L_22:
        /*0080*/ 	.word	0x00000008
.L_23:


//--------------------- .nv.callgraph             --------------------------
	.section	.nv.callgraph,"",@"SHT_CUDA_CALLGRAPH"
	.align	4
	.sectionentsize	8
	.align		4
        /*0000*/ 	.word	0x00000000
	.align		4
        /*0004*/ 	.word	0xffffffff
	.align		4
        /*0008*/ 	.word	0x00000000
	.align		4
        /*000c*/ 	.word	0xfffffffe
	.align		4
        /*0010*/ 	.word	0x00000000
	.align		4
        /*0014*/ 	.word	0xfffffffd
	.align		4
        /*0018*/ 	.word	0x00000000
	.align		4
        /*001c*/ 	.word	0xfffffffc


//--------------------- .text._Z12cudaMultiplyPxS_S_x --------------------------
	.section	.text._Z12cudaMultiplyPxS_S_x,"ax",@progbits
	.align	128
        .global         _Z12cudaMultiplyPxS_S_x
        .type           _Z12cudaMultiplyPxS_S_x,@function
        .size           _Z12cudaMultiplyPxS_S_x,(.L_x_2 - _Z12cudaMultiplyPxS_S_x)
        .other          _Z12cudaMultiplyPxS_S_x,@"STO_CUDA_ENTRY STV_DEFAULT"
_Z12cudaMultiplyPxS_S_x:
.text._Z12cudaMultiplyPxS_S_x:
[----:B------:R-:W-:Y:S01]  /*0000*/  LDC R1, c[0x0][0x37c] ;  /* 0x0000df00ff017b82 */ /* 0x000fe20000000800 */
[----:B------:R-:W0:Y:S07]  /*0010*/  S2R R0, SR_TID.X ;  /* 0x0000000000007919 */ /* 0x000e2e0000002100 */
[----:B------:R-:W0:Y:S01]  /*0020*/  S2UR UR4, SR_CTAID.X ;  /* 0x00000000000479c3 */ /* 0x000e220000002500 */
[----:B------:R-:W1:Y:S07]  /*0030*/  LDCU.64 UR8, c[0x0][0x398] ;  /* 0x00007300ff0877ac */ /* 0x000e6e0008000a00 */
[----:B------:R-:W0:Y:S02]  /*0040*/  LDC R11, c[0x0][0x360] ;  /* 0x0000d800ff0b7b82 */ /* 0x000e240000000800 */
[----:B0-----:R-:W-:-:S05]  /*0050*/  IMAD R0, R11, UR4, R0 ;  /* 0x000000040b007c24 */ /* 0x001fca000f8e0200 */
[----:B-1----:R-:W-:Y:S02]  /*0060*/  ISETP.GE.U32.AND P0, PT, R0, UR8, PT ;  /* 0x0000000800007c0c */ /* 0x002fe4000bf06070 */
[----:B------:R-:W-:-:S04]  /*0070*/  SHF.R.S32.HI R2, RZ, 0x1f, R0 ;  /* 0x0000001fff027819 */ /* 0x000fc80000011400 */
[----:B------:R-:W-:-:S13]  /*0080*/  ISETP.GE.AND.EX P0, PT, R2, UR9, PT, P0 ;  /* 0x0000000902007c0c */ /* 0x000fda000bf06300 */
[----:B------:R-:W-:Y:S05]  /*0090*/  @P0 EXIT ;  /* 0x000000000000094d */ /* 0x000fea0003800000 */
[----:B------:R-:W0:Y:S01]  /*00a0*/  LDCU UR4, c[0x0][0x370] ;  /* 0x00006e00ff0477ac */ /* 0x000e220008000800 */
[----:B------:R-:W-:Y:S01]  /*00b0*/  IMAD.MOV.U32 R10, RZ, RZ, R0 ;  /* 0x000000ffff0a7224 */ /* 0x000fe200078e0000 */
[----:B------:R-:W1:Y:S01]  /*00c0*/  LDCU.64 UR6, c[0x0][0x358] ;  /* 0x00006b00ff0677ac */ /* 0x000e620008000a00 */
[----:B------:R-:W2:Y:S01]  /*00d0*/  LDCU.64 UR10, c[0x0][0x390] ;  /* 0x00007200ff0a77ac */ /* 0x000ea20008000a00 */
[----:B------:R-:W3:Y:S01]  /*00e0*/  LDCU.128 UR12, c[0x0][0x380] ;  /* 0x00007000ff0c77ac */ /* 0x000ee20008000c00 */
[----:B0-----:R-:W-:-:S07]  /*00f0*/  IMAD R11, R11, UR4, RZ ;  /* 0x000000040b0b7c24 */ /* 0x001fce000f8e02ff */
.L_x_0:
[C---:B0-----:R-:W-:Y:S01]  /*0100*/  IMAD.SHL.U32 R8, R10.reuse, 0x8, RZ ;  /* 0x000000080a087824 */ /* 0x041fe200078e00ff */
[----:B------:R-:W-:-:S04]  /*0110*/  SHF.L.U64.HI R9, R10, 0x3, R2 ;  /* 0x000000030a097819 */ /* 0x000fc80000010202 */
[C---:B---3--:R-:W-:Y:S02]  /*0120*/  IADD3 R2, P0, PT, R8.reuse, UR12, RZ ;  /* 0x0000000c08027c10 */ /* 0x048fe4000ff1e0ff */
[----:B------:R-:W-:Y:S02]  /*0130*/  IADD3 R4, P1, PT, R8, UR14, RZ ;  /* 0x0000000e08047c10 */ /* 0x000fe4000ff3e0ff */
[C---:B------:R-:W-:Y:S02]  /*0140*/  IADD3.X R3, PT, PT, R9.reuse, UR13, RZ, P0, !PT ;  /* 0x0000000d09037c10 */ /* 0x040fe400087fe4ff */
[----:B------:R-:W-:-:S04]  /*0150*/  IADD3.X R5, PT, PT, R9, UR15, RZ, P1, !PT ;  /* 0x0000000f09057c10 */ /* 0x000fc80008ffe4ff */
[----:B-1----:R-:W3:Y:S04]  /*0160*/  LDG.E.64 R2, desc[UR6][R2.64] ;  /* 0x0000000602027981 */ /* 0x002ee8000c1e1b00 */
[----:B------:R-:W3:Y:S01]  /*0170*/  LDG.E.64 R4, desc[UR6][R4.64] ;  /* 0x0000000604047981 */ /* 0x000ee2000c1e1b00 */
[----:B--2---:R-:W-:Y:S01]  /*0180*/  IADD3 R8, P0, PT, R8, UR10, RZ ;  /* 0x0000000a08087c10 */ /* 0x004fe2000ff1e0ff */
[----:B------:R-:W-:-:S03]  /*0190*/  IMAD.IADD R10, R11, 0x1, R0 ;  /* 0x000000010b0a7824 */ /* 0x000fc600078e0200 */
[----:B------:R-:W-:Y:S01]  /*01a0*/  IADD3.X R9, PT, PT, R9, UR11, RZ, P0, !PT ;  /* 0x0000000b09097c10 */ /* 0x000fe200087fe4ff */
[--C-:B------:R-:W-:Y:S01]  /*01b0*/  IMAD.MOV.U32 R0, RZ, RZ, R10.reuse ;  /* 0x000000ffff007224 */ /* 0x100fe200078e000a */
[----:B------:R-:W-:Y:S01]  /*01c0*/  ISETP.GE.U32.AND P0, PT, R10, UR8, PT ;  /* 0x000000080a007c0c */ /* 0x000fe2000bf06070 */
[-C--:B---3--:R-:W-:Y:S02]  /*01d0*/  IMAD R13, R5, R2.reuse, RZ ;  /* 0x00000002050d7224 */ /* 0x088fe400078e02ff */
[----:B------:R-:W-:Y:S01]  /*01e0*/  IMAD.WIDE.U32 R6, R4, R2, RZ ;  /* 0x0000000204067225 */ /* 0x000fe200078e00ff */
[----:B------:R-:W-:-:S03]  /*01f0*/  SHF.R.S32.HI R2, RZ, 0x1f, R10 ;  /* 0x0000001fff027819 */ /* 0x000fc6000001140a */
[----:B------:R-:W-:Y:S01]  /*0200*/  IMAD R13, R3, R4, R13 ;  /* 0x00000004030d7224 */ /* 0x000fe200078e020d */
[----:B------:R-:W-:-:S03]  /*0210*/  ISETP.GE.AND.EX P0, PT, R2, UR9, PT, P0 ;  /* 0x0000000902007c0c */ /* 0x000fc6000bf06300 */
[----:B------:R-:W-:-:S05]  /*0220*/  IMAD.IADD R7, R7, 0x1, R13 ;  /* 0x0000000107077824 */ /* 0x000fca00078e020d */
[----:B------:R0:W-:Y:S05]  /*0230*/  STG.E.64 desc[UR6][R8.64], R6 ;  /* 0x0000000608007986 */ /* 0x0001ea000c101b06 */
[----:B------:R-:W-:Y:S05]  /*0240*/  @!P0 BRA `(.L_x_0) ;  /* 0xfffffffc00ac8947 */ /* 0x000fea000383ffff */
[----:B------:R-:W-:Y:S05]  /*0250*/  EXIT ;  /* 0x000000000000794d */ /* 0x000fea0003800000 */
.L_x_1:
[----:B------:R-:W-:-:S00]  /*0260*/  BRA `(.L_x_1) ;  /* 0xfffffffc00fc7947 */ /* 0x000fc0000383ffff */
[----:B------:R-:W-:-:S00]  /*0270*/  NOP ;  /* 0x0000000000007918 */ /* 0x000fc00000000000 */
        /* <DEDUP_REMOVED lines=8> */
.L_x_2:


//--------------------- .nv.shared.reserved.0     --------------------------
	.section	.nv.shared.reserved.0,"aw",@nobits
	.weak		__nv_reservedSMEM_offset_0_alias
	.size		__nv_reservedSMEM_offset_0_alias, 0, 64
	.other		__nv_reservedSMEM_offset_0_alias,@"STO_CUDA_RESERVED_SHARED STV_DEFAULT"
__nv_reservedSMEM_offset_0_alias:
	.zero		0
	.zero		64


//--------------------- .nv.constant0._Z12cudaMultiplyPxS_S_x --------------------------
	.section	.nv.constant0._Z12cudaMultiplyPxS_S_x,"a",@progbits
	.sectionflags	@""
	.align	4
.nv.constant0._Z12cudaMultiplyPxS_S_x:
	.zero		928


//--------------------- SYMBOLS --------------------------

	.type		.nv.reservedSmem.offset0,@object
	.size		.nv.reservedSmem.offset0,0x4
